//
// Generated by NVIDIA NVVM Compiler
//
// Compiler Build ID: CL-36424714
// Cuda compilation tools, release 13.0, V13.0.88
// Based on NVVM 20.0.0
//

.version 9.0
.target sm_100
.address_size 64

	// .globl	_Z3addiPfS_

.visible .entry _Z3addiPfS_(
	.param .u32 _Z3addiPfS__param_0,
	.param .u64 .ptr .align 1 _Z3addiPfS__param_1,
	.param .u64 .ptr .align 1 _Z3addiPfS__param_2
)
{
	.reg .pred 	%p<10>;
	.reg .b32 	%r<23>;
	.reg .b32 	%f<88>;
	.reg .b64 	%rd<28>;

	ld.param.u32 	%r16, [_Z3addiPfS__param_0];
	ld.param.u64 	%rd15, [_Z3addiPfS__param_1];
	ld.param.u64 	%rd16, [_Z3addiPfS__param_2];
	cvta.to.global.u64 	%rd1, %rd15;
	cvta.to.global.u64 	%rd2, %rd16;
	setp.lt.s32 	%p1, %r16, 1;
	@%p1 bra 	$L__BB0_13;
	and.b32  	%r1, %r16, 15;
	setp.lt.u32 	%p2, %r16, 16;
	mov.b32 	%r20, 0;
	@%p2 bra 	$L__BB0_4;
	and.b32  	%r20, %r16, 2147483632;
	neg.s32 	%r18, %r20;
	add.s64 	%rd25, %rd2, 32;
	add.s64 	%rd24, %rd1, 32;
$L__BB0_3:
	.pragma "nounroll";
	ld.global.f32 	%f1, [%rd25+-32];
	ld.global.f32 	%f2, [%rd24+-32];
	add.f32 	%f3, %f1, %f2;
	st.global.f32 	[%rd25+-32], %f3;
	ld.global.f32 	%f4, [%rd25+-28];
	ld.global.f32 	%f5, [%rd24+-28];
	add.f32 	%f6, %f4, %f5;
	st.global.f32 	[%rd25+-28], %f6;
	ld.global.f32 	%f7, [%rd25+-24];
	ld.global.f32 	%f8, [%rd24+-24];
	add.f32 	%f9, %f7, %f8;
	st.global.f32 	[%rd25+-24], %f9;
	ld.global.f32 	%f10, [%rd25+-20];
	ld.global.f32 	%f11, [%rd24+-20];
	add.f32 	%f12, %f10, %f11;
	st.global.f32 	[%rd25+-20], %f12;
	ld.global.f32 	%f13, [%rd25+-16];
	ld.global.f32 	%f14, [%rd24+-16];
	add.f32 	%f15, %f13, %f14;
	st.global.f32 	[%rd25+-16], %f15;
	ld.global.f32 	%f16, [%rd25+-12];
	ld.global.f32 	%f17, [%rd24+-12];
	add.f32 	%f18, %f16, %f17;
	st.global.f32 	[%rd25+-12], %f18;
	ld.global.f32 	%f19, [%rd25+-8];
	ld.global.f32 	%f20, [%rd24+-8];
	add.f32 	%f21, %f19, %f20;
	st.global.f32 	[%rd25+-8], %f21;
	ld.global.f32 	%f22, [%rd25+-4];
	ld.global.f32 	%f23, [%rd24+-4];
	add.f32 	%f24, %f22, %f23;
	st.global.f32 	[%rd25+-4], %f24;
	ld.global.f32 	%f25, [%rd25];
	ld.global.f32 	%f26, [%rd24];
	add.f32 	%f27, %f25, %f26;
	st.global.f32 	[%rd25], %f27;
	ld.global.f32 	%f28, [%rd25+4];
	ld.global.f32 	%f29, [%rd24+4];
	add.f32 	%f30, %f28, %f29;
	st.global.f32 	[%rd25+4], %f30;
	ld.global.f32 	%f31, [%rd25+8];
	ld.global.f32 	%f32, [%rd24+8];
	add.f32 	%f33, %f31, %f32;
	st.global.f32 	[%rd25+8], %f33;
	ld.global.f32 	%f34, [%rd25+12];
	ld.global.f32 	%f35, [%rd24+12];
	add.f32 	%f36, %f34, %f35;
	st.global.f32 	[%rd25+12], %f36;
	ld.global.f32 	%f37, [%rd25+16];
	ld.global.f32 	%f38, [%rd24+16];
	add.f32 	%f39, %f37, %f38;
	st.global.f32 	[%rd25+16], %f39;
	ld.global.f32 	%f40, [%rd25+20];
	ld.global.f32 	%f41, [%rd24+20];
	add.f32 	%f42, %f40, %f41;
	st.global.f32 	[%rd25+20], %f42;
	ld.global.f32 	%f43, [%rd25+24];
	ld.global.f32 	%f44, [%rd24+24];
	add.f32 	%f45, %f43, %f44;
	st.global.f32 	[%rd25+24], %f45;
	ld.global.f32 	%f46, [%rd25+28];
	ld.global.f32 	%f47, [%rd24+28];
	add.f32 	%f48, %f46, %f47;
	st.global.f32 	[%rd25+28], %f48;
	add.s32 	%r18, %r18, 16;
	add.s64 	%rd25, %rd25, 64;
	add.s64 	%rd24, %rd24, 64;
	setp.ne.s32 	%p3, %r18, 0;
	@%p3 bra 	$L__BB0_3;
$L__BB0_4:
	setp.eq.s32 	%p4, %r1, 0;
	@%p4 bra 	$L__BB0_13;
	and.b32  	%r7, %r16, 7;
	setp.lt.u32 	%p5, %r1, 8;
	@%p5 bra 	$L__BB0_7;
	mul.wide.u32 	%rd17, %r20, 4;
	add.s64 	%rd18, %rd2, %rd17;
	ld.global.f32 	%f49, [%rd18];
	add.s64 	%rd19, %rd1, %rd17;
	ld.global.f32 	%f50, [%rd19];
	add.f32 	%f51, %f49, %f50;
	st.global.f32 	[%rd18], %f51;
	ld.global.f32 	%f52, [%rd18+4];
	ld.global.f32 	%f53, [%rd19+4];
	add.f32 	%f54, %f52, %f53;
	st.global.f32 	[%rd18+4], %f54;
	ld.global.f32 	%f55, [%rd18+8];
	ld.global.f32 	%f56, [%rd19+8];
	add.f32 	%f57, %f55, %f56;
	st.global.f32 	[%rd18+8], %f57;
	ld.global.f32 	%f58, [%rd18+12];
	ld.global.f32 	%f59, [%rd19+12];
	add.f32 	%f60, %f58, %f59;
	st.global.f32 	[%rd18+12], %f60;
	ld.global.f32 	%f61, [%rd18+16];
	ld.global.f32 	%f62, [%rd19+16];
	add.f32 	%f63, %f61, %f62;
	st.global.f32 	[%rd18+16], %f63;
	ld.global.f32 	%f64, [%rd18+20];
	ld.global.f32 	%f65, [%rd19+20];
	add.f32 	%f66, %f64, %f65;
	st.global.f32 	[%rd18+20], %f66;
	ld.global.f32 	%f67, [%rd18+24];
	ld.global.f32 	%f68, [%rd19+24];
	add.f32 	%f69, %f67, %f68;
	st.global.f32 	[%rd18+24], %f69;
	ld.global.f32 	%f70, [%rd18+28];
	ld.global.f32 	%f71, [%rd19+28];
	add.f32 	%f72, %f70, %f71;
	st.global.f32 	[%rd18+28], %f72;
	add.s32 	%r20, %r20, 8;
$L__BB0_7:
	setp.eq.s32 	%p6, %r7, 0;
	@%p6 bra 	$L__BB0_13;
	and.b32  	%r10, %r16, 3;
	setp.lt.u32 	%p7, %r7, 4;
	@%p7 bra 	$L__BB0_10;
	mul.wide.u32 	%rd20, %r20, 4;
	add.s64 	%rd21, %rd2, %rd20;
	ld.global.f32 	%f73, [%rd21];
	add.s64 	%rd22, %rd1, %rd20;
	ld.global.f32 	%f74, [%rd22];
	add.f32 	%f75, %f73, %f74;
	st.global.f32 	[%rd21], %f75;
	ld.global.f32 	%f76, [%rd21+4];
	ld.global.f32 	%f77, [%rd22+4];
	add.f32 	%f78, %f76, %f77;
	st.global.f32 	[%rd21+4], %f78;
	ld.global.f32 	%f79, [%rd21+8];
	ld.global.f32 	%f80, [%rd22+8];
	add.f32 	%f81, %f79, %f80;
	st.global.f32 	[%rd21+8], %f81;
	ld.global.f32 	%f82, [%rd21+12];
	ld.global.f32 	%f83, [%rd22+12];
	add.f32 	%f84, %f82, %f83;
	st.global.f32 	[%rd21+12], %f84;
	add.s32 	%r20, %r20, 4;
$L__BB0_10:
	setp.eq.s32 	%p8, %r10, 0;
	@%p8 bra 	$L__BB0_13;
	mul.wide.u32 	%rd23, %r20, 4;
	add.s64 	%rd27, %rd1, %rd23;
	add.s64 	%rd26, %rd2, %rd23;
	neg.s32 	%r22, %r10;
$L__BB0_12:
	.pragma "nounroll";
	ld.global.f32 	%f85, [%rd26];
	ld.global.f32 	%f86, [%rd27];
	add.f32 	%f87, %f85, %f86;
	st.global.f32 	[%rd26], %f87;
	add.s64 	%rd27, %rd27, 4;
	add.s64 	%rd26, %rd26, 4;
	add.s32 	%r22, %r22, 1;
	setp.ne.s32 	%p9, %r22, 0;
	@%p9 bra 	$L__BB0_12;
$L__BB0_13:
	ret;

}


// ===== COMPILED SASS (sm_100) =====

	.target	sm_100

	.elftype	@"ET_EXEC"


//--------------------- .note.nv.tkinfo           --------------------------
	.section	.note.nv.tkinfo,"",@"SHT_NOTE"
	.sectionflags	@"SHF_NOTE_NV_TKINFO"
	.tkinfo
        /*0018*/ 	.word	0x00000002
        /*0030*/ 	.string	""
        /*0030*/ 	.string	"ptxas"
        /*0030*/ 	.string	"Cuda compilation tools, release 13.0, V13.0.88"
        /*0030*/ 	.string	"Build cuda_13.0.r13.0/compiler.36424714_0"
        /*0030*/ 	.string	"-arch sm_100 -m 64 "



//--------------------- .note.nv.cuinfo           --------------------------
	.section	.note.nv.cuinfo,"",@"SHT_NOTE"
	.sectionflags	@"SHF_NOTE_NV_CUINFO"
        /*0018*/ 	.short	0x0002
        /*001a*/ 	.short	0x0064
        /*001c*/ 	.short	0x0082
	.zero		2


//--------------------- .nv.info                  --------------------------
	.section	.nv.info,"",@"SHT_CUDA_INFO"
	.align	4


	//----- nvinfo : EIATTR_REGCOUNT
	.align		4
        /*0000*/ 	.byte	0x04, 0x2f
        /*0002*/ 	.short	(.L_1 - .L_0)
	.align		4
.L_0:
        /*0004*/ 	.word	index@(_Z3addiPfS_)
        /*0008*/ 	.word	0x00000012


	//----- nvinfo : EIATTR_FRAME_SIZE
	.align		4
.L_1:
        /*000c*/ 	.byte	0x04, 0x11
        /*000e*/ 	.short	(.L_3 - .L_2)
	.align		4
.L_2:
        /*0010*/ 	.word	index@(_Z3addiPfS_)
        /*0014*/ 	.word	0x00000000


	//----- nvinfo : EIATTR_MIN_STACK_SIZE
	.align		4
.L_3:
        /*0018*/ 	.byte	0x04, 0x12
        /*001a*/ 	.short	(.L_5 - .L_4)
	.align		4
.L_4:
        /*001c*/ 	.word	index@(_Z3addiPfS_)
        /*0020*/ 	.word	0x00000000
.L_5:


//--------------------- .nv.compat                --------------------------
	.section	.nv.compat,"",@"SHT_CUDA_COMPAT_INFO"
	.align	4
        /*0000*/ 	.byte	0x02, 0x09, 0x00, 0x00, 0x02, 0x02, 0x01, 0x00, 0x02, 0x05, 0x05, 0x00, 0x03, 0x07, 0x01, 0x01
        /*0010*/ 	.byte	0x02, 0x03, 0x00, 0x00, 0x02, 0x06, 0x01, 0x00, 0x04, 0x0b, 0x08, 0x00, 0x09, 0x00, 0x00, 0x00
        /*0020*/ 	.byte	0x00, 0x00, 0x00, 0x00


//--------------------- .nv.info._Z3addiPfS_      --------------------------
	.section	.nv.info._Z3addiPfS_,"",@"SHT_CUDA_INFO"
	.sectionflags	@""
	.align	4


	//----- nvinfo : EIATTR_CUDA_API_VERSION
	.align		4
        /*0000*/ 	.byte	0x04, 0x37
        /*0002*/ 	.short	(.L_7 - .L_6)
.L_6:
        /*0004*/ 	.word	0x00000082


	//----- nvinfo : EIATTR_KPARAM_INFO
	.align		4
.L_7:
        /*0008*/ 	.byte	0x04, 0x17
        /*000a*/ 	.short	(.L_9 - .L_8)
.L_8:
        /*000c*/ 	.word	0x00000000
        /*0010*/ 	.short	0x0002
        /*0012*/ 	.short	0x0010
        /*0014*/ 	.byte	0x00, 0xf5, 0x21, 0x00


	//----- nvinfo : EIATTR_KPARAM_INFO
	.align		4
.L_9:
        /*0018*/ 	.byte	0x04, 0x17
        /*001a*/ 	.short	(.L_11 - .L_10)
.L_10:
        /*001c*/ 	.word	0x00000000
        /*0020*/ 	.short	0x0001
        /*0022*/ 	.short	0x0008
        /*0024*/ 	.byte	0x00, 0xf5, 0x21, 0x00


	//----- nvinfo : EIATTR_KPARAM_INFO
	.align		4
.L_11:
        /*0028*/ 	.byte	0x04, 0x17
        /*002a*/ 	.short	(.L_13 - .L_12)
.L_12:
        /*002c*/ 	.word	0x00000000
        /*0030*/ 	.short	0x0000
        /*0032*/ 	.short	0x0000
        /*0034*/ 	.byte	0x00, 0xf0, 0x11, 0x00


	//----- nvinfo : EIATTR_SPARSE_MMA_MASK
	.align		4
.L_13:
        /*0038*/ 	.byte	0x03, 0x50
        /*003a*/ 	.short	0x0000


	//----- nvinfo : EIATTR_MAXREG_COUNT
	.align		4
        /*003c*/ 	.byte	0x03, 0x1b
        /*003e*/ 	.short	0x00ff


	//----- nvinfo : EIATTR_MERCURY_ISA_VERSION
	.align		4
        /*0040*/ 	.byte	0x03, 0x5f
        /*0042*/ 	.short	0x0101


	//----- nvinfo : EIATTR_VRC_CTA_INIT_COUNT
	.align		4
        /*0044*/ 	.byte	0x02, 0x4a
	.zero		1
	.zero		1


	//----- nvinfo : EIATTR_EXIT_INSTR_OFFSETS
	.align		4
        /*0048*/ 	.byte	0x04, 0x1c
        /*004a*/ 	.short	(.L_15 - .L_14)


	//   ....[0]....
.L_14:
        /*004c*/ 	.word	0x00000030


	//   ....[1]....
        /*0050*/ 	.word	0x00000610


	//   ....[2]....
        /*0054*/ 	.word	0x000008b0


	//   ....[3]....
        /*0058*/ 	.word	0x00000a50


	//   ....[4]....
        /*005c*/ 	.word	0x00000bd0


	//----- nvinfo : EIATTR_CBANK_PARAM_SIZE
	.align		4
.L_15:
        /*0060*/ 	.byte	0x03, 0x19
        /*0062*/ 	.short	0x0018


	//----- nvinfo : EIATTR_PARAM_CBANK
	.align		4
        /*0064*/ 	.byte	0x04, 0x0a
        /*0066*/ 	.short	(.L_17 - .L_16)
	.align		4
.L_16:
        /*0068*/ 	.word	index@(.nv.constant0._Z3addiPfS_)
        /*006c*/ 	.short	0x0380
        /*006e*/ 	.short	0x0018


	//----- nvinfo : EIATTR_SW_WAR
	.align		4
.L_17:
        /*0070*/ 	.byte	0x04, 0x36
        /*0072*/ 	.short	(.L_19 - .L_18)
.L_18:
        /*0074*/ 	.word	0x00000008
.L_19:


//--------------------- .nv.callgraph             --------------------------
	.section	.nv.callgraph,"",@"SHT_CUDA_CALLGRAPH"
	.align	4
	.sectionentsize	8
	.align		4
        /*0000*/ 	.word	0x00000000
	.align		4
        /*0004*/ 	.word	0xffffffff
	.align		4
        /*0008*/ 	.word	0x00000000
	.align		4
        /*000c*/ 	.word	0xfffffffe
	.align		4
        /*0010*/ 	.word	0x00000000
	.align		4
        /*0014*/ 	.word	0xfffffffd
	.align		4
        /*0018*/ 	.word	0x00000000
	.align		4
        /*001c*/ 	.word	0xfffffffc


//--------------------- .text._Z3addiPfS_         --------------------------
	.section	.text._Z3addiPfS_,"ax",@progbits
	.align	128
        .global         _Z3addiPfS_
        .type           _Z3addiPfS_,@function
        .size           _Z3addiPfS_,(.L_x_6 - _Z3addiPfS_)
        .other          _Z3addiPfS_,@"STO_CUDA_ENTRY STV_DEFAULT"
_Z3addiPfS_:
.text._Z3addiPfS_:
[----:B------:R-:W-:Y:S08]  /*0000*/  LDC R1, c[0x0][0x37c] ;  /* 0x0000df00ff017b82 */ /* 0x000ff00000000800 */
[----:B------:R-:W0:Y:S02]  /*0010*/  LDC R6, c[0x0][0x380] ;  /* 0x0000e000ff067b82 */ /* 0x000e240000000800 */
[----:B0-----:R-:W-:-:S13]  /*0020*/  ISETP.GE.AND P0, PT, R6, 0x1, PT ;  /* 0x000000010600780c */ /* 0x001fda0003f06270 */
[----:B------:R-:W-:Y:S05]  /*0030*/  @!P0 EXIT ;  /* 0x000000000000894d */ /* 0x000fea0003800000 */
[C---:B------:R-:W-:Y:S01]  /*0040*/  ISETP.GE.U32.AND P1, PT, R6.reuse, 0x10, PT ;  /* 0x000000100600780c */ /* 0x040fe20003f26070 */
[----:B------:R-:W0:Y:S01]  /*0050*/  LDCU.64 UR8, c[0x0][0x358] ;  /* 0x00006b00ff0877ac */ /* 0x000e220008000a00 */
[----:B------:R-:W-:Y:S01]  /*0060*/  LOP3.LUT R10, R6, 0xf, RZ, 0xc0, !PT ;  /* 0x0000000f060a7812 */ /* 0x000fe200078ec0ff */
[----:B------:R-:W-:-:S03]  /*0070*/  HFMA2 R0, -RZ, RZ, 0, 0 ;  /* 0x00000000ff007431 */ /* 0x000fc600000001ff */
[----:B------:R-:W-:-:S07]  /*0080*/  ISETP.NE.AND P0, PT, R10, RZ, PT ;  /* 0x000000ff0a00720c */ /* 0x000fce0003f05270 */
[----:B------:R-:W-:Y:S06]  /*0090*/  @!P1 BRA `(.L_x_0) ;  /* 0x00000004005c9947 */ /* 0x000fec0003800000 */
[----:B------:R-:W1:Y:S01]  /*00a0*/  LDCU.64 UR6, c[0x0][0x390] ;  /* 0x00007200ff0677ac */ /* 0x000e620008000a00 */
[----:B------:R-:W-:Y:S01]  /*00b0*/  LOP3.LUT R0, R6, 0x7ffffff0, RZ, 0xc0, !PT ;  /* 0x7ffffff006007812 */ /* 0x000fe200078ec0ff */
[----:B------:R-:W2:Y:S03]  /*00c0*/  LDCU.64 UR4, c[0x0][0x388] ;  /* 0x00007100ff0477ac */ /* 0x000ea60008000a00 */
[----:B------:R-:W-:Y:S01]  /*00d0*/  IADD3 R7, PT, PT, -R0, RZ, RZ ;  /* 0x000000ff00077210 */ /* 0x000fe20007ffe1ff */
[----:B-1----:R-:W-:Y:S02]  /*00e0*/  UIADD3 UR6, UP0, UPT, UR6, 0x20, URZ ;  /* 0x0000002006067890 */ /* 0x002fe4000ff1e0ff */
[----:B--2---:R-:W-:Y:S02]  /*00f0*/  UIADD3 UR4, UP1, UPT, UR4, 0x20, URZ ;  /* 0x0000002004047890 */ /* 0x004fe4000ff3e0ff */
[----:B------:R-:W-:-:S02]  /*0100*/  UIADD3.X UR7, UPT, UPT, URZ, UR7, URZ, UP0, !UPT ;  /* 0x00000007ff077290 */ /* 0x000fc400087fe4ff */
[----:B------:R-:W-:Y:S01]  /*0110*/  MOV R12, UR6 ;  /* 0x00000006000c7c02 */ /* 0x000fe20008000f00 */
[----:B------:R-:W-:Y:S01]  /*0120*/  UIADD3.X UR5, UPT, UPT, URZ, UR5, URZ, UP1, !UPT ;  /* 0x00000005ff057290 */ /* 0x000fe20008ffe4ff */
[----:B------:R-:W-:Y:S02]  /*0130*/  MOV R8, UR4 ;  /* 0x0000000400087c02 */ /* 0x000fe40008000f00 */
[----:B------:R-:W-:-:S03]  /*0140*/  MOV R11, UR7 ;  /* 0x00000007000b7c02 */ /* 0x000fc60008000f00 */
[----:B------:R-:W-:-:S07]  /*0150*/  IMAD.U32 R9, RZ, RZ, UR5 ;  /* 0x00000005ff097e24 */ /* 0x000fce000f8e00ff */
.L_x_1:
[----:B-1----:R-:W-:Y:S02]  /*0160*/  MOV R2, R12 ;  /* 0x0000000c00027202 */ /* 0x002fe40000000f00 */
[----:B------:R-:W-:Y:S02]  /*0170*/  MOV R3, R11 ;  /* 0x0000000b00037202 */ /* 0x000fe40000000f00 */
[----:B------:R-:W-:Y:S02]  /*0180*/  MOV R4, R8 ;  /* 0x0000000800047202 */ /* 0x000fe40000000f00 */
[----:B------:R-:W-:Y:S01]  /*0190*/  MOV R5, R9 ;  /* 0x0000000900057202 */ /* 0x000fe20000000f00 */
[----:B0-----:R-:W2:Y:S04]  /*01a0*/  LDG.E R8, desc[UR8][R2.64+-0x20] ;  /* 0xffffe00802087981 */ /* 0x001ea8000c1e1900 */
[----:B------:R-:W2:Y:S02]  /*01b0*/  LDG.E R9, desc[UR8][R4.64+-0x20] ;  /* 0xffffe00804097981 */ /* 0x000ea4000c1e1900 */
[----:B--2---:R-:W-:-:S02]  /*01c0*/  FADD R9, R8, R9 ;  /* 0x0000000908097221 */ /* 0x004fc40000000000 */
[----:B------:R-:W2:Y:S04]  /*01d0*/  LDG.E R8, desc[UR8][R2.64+-0x1c] ;  /* 0xffffe40802087981 */ /* 0x000ea8000c1e1900 */
[----:B------:R0:W-:Y:S04]  /*01e0*/  STG.E desc[UR8][R2.64+-0x20], R9 ;  /* 0xffffe00902007986 */ /* 0x0001e8000c101908 */
        /* <DEDUP_REMOVED lines=12> */
[----:B0-----:R-:W2:Y:S02]  /*02b0*/  LDG.E R9, desc[UR8][R4.64+-0x10] ;  /* 0xfffff00804097981 */ /* 0x001ea4000c1e1900 */
[----:B--2---:R-:W-:-:S02]  /*02c0*/  FADD R9, R8, R9 ;  /* 0x0000000908097221 */ /* 0x004fc40000000000 */
[----:B------:R-:W2:Y:S04]  /*02d0*/  LDG.E R8, desc[UR8][R2.64+-0xc] ;  /* 0xfffff40802087981 */ /* 0x000ea8000c1e1900 */
[----:B------:R0:W-:Y:S04]  /*02e0*/  STG.E desc[UR8][R2.64+-0x10], R9 ;  /* 0xfffff00902007986 */ /* 0x0001e8000c101908 */
[----:B-1----:R-:W2:Y:S02]  /*02f0*/  LDG.E R11, desc[UR8][R4.64+-0xc] ;  /* 0xfffff408040b7981 */ /* 0x002ea4000c1e1900 */
[----:B--2---:R-:W-:-:S02]  /*0300*/  FADD R11, R8, R11 ;  /* 0x0000000b080b7221 */ /* 0x004fc40000000000 */
[----:B------:R-:W2:Y:S04]  /*0310*/  LDG.E R8, desc[UR8][R2.64+-0x8] ;  /* 0xfffff80802087981 */ /* 0x000ea8000c1e1900 */
[----:B------:R1:W-:Y:S04]  /*0320*/  STG.E desc[UR8][R2.64+-0xc], R11 ;  /* 0xfffff40b02007986 */ /* 0x0003e8000c101908 */
[----:B---3--:R-:W2:Y:S02]  /*0330*/  LDG.E R13, desc[UR8][R4.64+-0x8] ;  /* 0xfffff808040d7981 */ /* 0x008ea4000c1e1900 */
[----:B--2---:R-:W-:-:S02]  /*0340*/  FADD R13, R8, R13 ;  /* 0x0000000d080d7221 */ /* 0x004fc40000000000 */
[----:B------:R-:W2:Y:S04]  /*0350*/  LDG.E R8, desc[UR8][R2.64+-0x4] ;  /* 0xfffffc0802087981 */ /* 0x000ea8000c1e1900 */
[----:B------:R3:W-:Y:S04]  /*0360*/  STG.E desc[UR8][R2.64+-0x8], R13 ;  /* 0xfffff80d02007986 */ /* 0x0007e8000c101908 */
[----:B----4-:R-:W2:Y:S02]  /*0370*/  LDG.E R15, desc[UR8][R4.64+-0x4] ;  /* 0xfffffc08040f7981 */ /* 0x010ea4000c1e1900 */
        /* <DEDUP_REMOVED lines=22> */
[----:B------:R-:W-:Y:S04]  /*04e0*/  STG.E desc[UR8][R2.64+0x10], R9 ;  /* 0x0000100902007986 */ /* 0x000fe8000c101908 */
[----:B-1----:R-:W2:Y:S02]  /*04f0*/  LDG.E R11, desc[UR8][R4.64+0x14] ;  /* 0x00001408040b7981 */ /* 0x002ea4000c1e1900 */
[----:B--2---:R-:W-:-:S02]  /*0500*/  FADD R11, R8, R11 ;  /* 0x0000000b080b7221 */ /* 0x004fc40000000000 */
[----:B------:R-:W2:Y:S04]  /*0510*/  LDG.E R8, desc[UR8][R2.64+0x18] ;  /* 0x0000180802087981 */ /* 0x000ea8000c1e1900 */
[----:B------:R0:W-:Y:S04]  /*0520*/  STG.E desc[UR8][R2.64+0x14], R11 ;  /* 0x0000140b02007986 */ /* 0x0001e8000c101908 */
[----:B---3--:R-:W2:Y:S01]  /*0530*/  LDG.E R13, desc[UR8][R4.64+0x18] ;  /* 0x00001808040d7981 */ /* 0x008ea2000c1e1900 */
[----:B------:R-:W-:Y:S02]  /*0540*/  VIADD R7, R7, 0x10 ;  /* 0x0000001007077836 */ /* 0x000fe40000000000 */
[----:B--2---:R-:W-:-:S02]  /*0550*/  FADD R13, R8, R13 ;  /* 0x0000000d080d7221 */ /* 0x004fc40000000000 */
[----:B------:R-:W2:Y:S04]  /*0560*/  LDG.E R8, desc[UR8][R2.64+0x1c] ;  /* 0x00001c0802087981 */ /* 0x000ea8000c1e1900 */
[----:B------:R1:W-:Y:S04]  /*0570*/  STG.E desc[UR8][R2.64+0x18], R13 ;  /* 0x0000180d02007986 */ /* 0x0003e8000c101908 */
[----:B----4-:R-:W2:Y:S01]  /*0580*/  LDG.E R15, desc[UR8][R4.64+0x1c] ;  /* 0x00001c08040f7981 */ /* 0x010ea2000c1e1900 */
[----:B------:R-:W-:Y:S02]  /*0590*/  ISETP.NE.AND P1, PT, R7, RZ, PT ;  /* 0x000000ff0700720c */ /* 0x000fe40003f25270 */
[----:B------:R-:W-:-:S04]  /*05a0*/  IADD3 R12, P2, PT, R2, 0x40, RZ ;  /* 0x00000040020c7810 */ /* 0x000fc80007f5e0ff */
[----:B0-----:R-:W-:Y:S01]  /*05b0*/  IADD3.X R11, PT, PT, RZ, R3, RZ, P2, !PT ;  /* 0x00000003ff0b7210 */ /* 0x001fe200017fe4ff */
[----:B--2---:R-:W-:Y:S01]  /*05c0*/  FADD R15, R8, R15 ;  /* 0x0000000f080f7221 */ /* 0x004fe20000000000 */
[----:B------:R-:W-:-:S04]  /*05d0*/  IADD3 R8, P3, PT, R4, 0x40, RZ ;  /* 0x0000004004087810 */ /* 0x000fc80007f7e0ff */
[----:B------:R1:W-:Y:S01]  /*05e0*/  STG.E desc[UR8][R2.64+0x1c], R15 ;  /* 0x00001c0f02007986 */ /* 0x0003e2000c101908 */
[----:B------:R-:W-:Y:S01]  /*05f0*/  IADD3.X R9, PT, PT, RZ, R5, RZ, P3, !PT ;  /* 0x00000005ff097210 */ /* 0x000fe20001ffe4ff */
[----:B------:R-:W-:Y:S07]  /*0600*/  @P1 BRA `(.L_x_1) ;  /* 0xfffffff800d41947 */ /* 0x000fee000383ffff */
.L_x_0:
[----:B0-----:R-:W-:Y:S05]  /*0610*/  @!P0 EXIT ;  /* 0x000000000000894d */ /* 0x001fea0003800000 */
[----:B------:R-:W-:Y:S02]  /*0620*/  ISETP.GE.U32.AND P0, PT, R10, 0x8, PT ;  /* 0x000000080a00780c */ /* 0x000fe40003f06070 */
[----:B------:R-:W-:-:S04]  /*0630*/  LOP3.LUT R12, R6, 0x7, RZ, 0xc0, !PT ;  /* 0x00000007060c7812 */ /* 0x000fc800078ec0ff */
[----:B------:R-:W-:-:S07]  /*0640*/  ISETP.NE.AND P1, PT, R12, RZ, PT ;  /* 0x000000ff0c00720c */ /* 0x000fce0003f25270 */
[----:B------:R-:W-:Y:S06]  /*0650*/  @!P0 BRA `(.L_x_2) ;  /* 0x0000000000948947 */ /* 0x000fec0003800000 */
[----:B-1----:R-:W0:Y:S08]  /*0660*/  LDC.64 R2, c[0x0][0x390] ;  /* 0x0000e400ff027b82 */ /* 0x002e300000000a00 */
[----:B------:R-:W1:Y:S01]  /*0670*/  LDC.64 R4, c[0x0][0x388] ;  /* 0x0000e200ff047b82 */ /* 0x000e620000000a00 */
[----:B0-----:R-:W-:-:S05]  /*0680*/  IMAD.WIDE.U32 R2, R0, 0x4, R2 ;  /* 0x0000000400027825 */ /* 0x001fca00078e0002 */
[----:B------:R-:W2:Y:S01]  /*0690*/  LDG.E R7, desc[UR8][R2.64] ;  /* 0x0000000802077981 */ /* 0x000ea2000c1e1900 */
[----:B-1----:R-:W-:-:S05]  /*06a0*/  IMAD.WIDE.U32 R4, R0, 0x4, R4 ;  /* 0x0000000400047825 */ /* 0x002fca00078e0004 */
[----:B------:R-:W2:Y:S02]  /*06b0*/  LDG.E R8, desc[UR8][R4.64] ;  /* 0x0000000804087981 */ /* 0x000ea4000c1e1900 */
[----:B--2---:R-:W-:Y:S02]  /*06c0*/  FADD R7, R7, R8 ;  /* 0x0000000807077221 */ /* 0x004fe40000000000 */
[----:B------:R-:W2:Y:S04]  /*06d0*/  LDG.E R8, desc[UR8][R2.64+0x4] ;  /* 0x0000040802087981 */ /* 0x000ea8000c1e1900 */
[----:B------:R0:W-:Y:S04]  /*06e0*/  STG.E desc[UR8][R2.64], R7 ;  /* 0x0000000702007986 */ /* 0x0001e8000c101908 */
[----:B------:R-:W2:Y:S04]  /*06f0*/  LDG.E R9, desc[UR8][R4.64+0x4] ;  /* 0x0000040804097981 */ /* 0x000ea8000c1e1900 */
[----:B0-----:R-:W3:Y:S01]  /*0700*/  LDG.E R7, desc[UR8][R2.64+0x10] ;  /* 0x0000100802077981 */ /* 0x001ee2000c1e1900 */
[----:B--2---:R-:W-:-:S03]  /*0710*/  FADD R9, R8, R9 ;  /* 0x0000000908097221 */ /* 0x004fc60000000000 */
[----:B------:R-:W2:Y:S04]  /*0720*/  LDG.E R8, desc[UR8][R2.64+0x8] ;  /* 0x0000080802087981 */ /* 0x000ea8000c1e1900 */
[----:B------:R0:W-:Y:S04]  /*0730*/  STG.E desc[UR8][R2.64+0x4], R9 ;  /* 0x0000040902007986 */ /* 0x0001e8000c101908 */
[----:B------:R-:W2:Y:S02]  /*0740*/  LDG.E R11, desc[UR8][R4.64+0x8] ;  /* 0x00000808040b7981 */ /* 0x000ea4000c1e1900 */
[----:B--2---:R-:W-:-:S02]  /*0750*/  FADD R11, R8, R11 ;  /* 0x0000000b080b7221 */ /* 0x004fc40000000000 */
[----:B------:R-:W2:Y:S04]  /*0760*/  LDG.E R8, desc[UR8][R2.64+0xc] ;  /* 0x00000c0802087981 */ /* 0x000ea8000c1e1900 */
[----:B------:R1:W-:Y:S04]  /*0770*/  STG.E desc[UR8][R2.64+0x8], R11 ;  /* 0x0000080b02007986 */ /* 0x0003e8000c101908 */
[----:B------:R-:W2:Y:S02]  /*0780*/  LDG.E R13, desc[UR8][R4.64+0xc] ;  /* 0x00000c08040d7981 */ /* 0x000ea4000c1e1900 */
[----:B--2---:R-:W-:-:S05]  /*0790*/  FADD R13, R8, R13 ;  /* 0x0000000d080d7221 */ /* 0x004fca0000000000 */
[----:B------:R2:W-:Y:S04]  /*07a0*/  STG.E desc[UR8][R2.64+0xc], R13 ;  /* 0x00000c0d02007986 */ /* 0x0005e8000c101908 */
[----:B------:R-:W3:Y:S02]  /*07b0*/  LDG.E R8, desc[UR8][R4.64+0x10] ;  /* 0x0000100804087981 */ /* 0x000ee4000c1e1900 */
[----:B---3--:R-:W-:Y:S02]  /*07c0*/  FADD R7, R7, R8 ;  /* 0x0000000807077221 */ /* 0x008fe40000000000 */
[----:B------:R-:W3:Y:S04]  /*07d0*/  LDG.E R8, desc[UR8][R2.64+0x14] ;  /* 0x0000140802087981 */ /* 0x000ee8000c1e1900 */
[----:B------:R4:W-:Y:S04]  /*07e0*/  STG.E desc[UR8][R2.64+0x10], R7 ;  /* 0x0000100702007986 */ /* 0x0009e8000c101908 */
[----:B0-----:R-:W3:Y:S02]  /*07f0*/  LDG.E R9, desc[UR8][R4.64+0x14] ;  /* 0x0000140804097981 */ /* 0x001ee4000c1e1900 */
[----:B---3--:R-:W-:-:S02]  /*0800*/  FADD R9, R8, R9 ;  /* 0x0000000908097221 */ /* 0x008fc40000000000 */
[----:B------:R-:W3:Y:S04]  /*0810*/  LDG.E R8, desc[UR8][R2.64+0x18] ;  /* 0x0000180802087981 */ /* 0x000ee8000c1e1900 */
[----:B------:R4:W-:Y:S04]  /*0820*/  STG.E desc[UR8][R2.64+0x14], R9 ;  /* 0x0000140902007986 */ /* 0x0009e8000c101908 */
[----:B-1----:R-:W3:Y:S02]  /*0830*/  LDG.E R11, desc[UR8][R4.64+0x18] ;  /* 0x00001808040b7981 */ /* 0x002ee4000c1e1900 */
[----:B---3--:R-:W-:-:S02]  /*0840*/  FADD R11, R8, R11 ;  /* 0x0000000b080b7221 */ /* 0x008fc40000000000 */
[----:B------:R-:W3:Y:S04]  /*0850*/  LDG.E R8, desc[UR8][R2.64+0x1c] ;  /* 0x00001c0802087981 */ /* 0x000ee8000c1e1900 */
[----:B------:R4:W-:Y:S04]  /*0860*/  STG.E desc[UR8][R2.64+0x18], R11 ;  /* 0x0000180b02007986 */ /* 0x0009e8000c101908 */
[----:B--2---:R-:W3:Y:S01]  /*0870*/  LDG.E R13, desc[UR8][R4.64+0x1c] ;  /* 0x00001c08040d7981 */ /* 0x004ee2000c1e1900 */
[----:B------:R-:W-:Y:S01]  /*0880*/  IADD3 R0, PT, PT, R0, 0x8, RZ ;  /* 0x0000000800007810 */ /* 0x000fe20007ffe0ff */
[----:B---3--:R-:W-:-:S05]  /*0890*/  FADD R13, R8, R13 ;  /* 0x0000000d080d7221 */ /* 0x008fca0000000000 */
[----:B------:R4:W-:Y:S02]  /*08a0*/  STG.E desc[UR8][R2.64+0x1c], R13 ;  /* 0x00001c0d02007986 */ /* 0x0009e4000c101908 */
.L_x_2:
[----:B------:R-:W-:Y:S05]  /*08b0*/  @!P1 EXIT ;  /* 0x000000000000994d */ /* 0x000fea0003800000 */
[----:B------:R-:W-:Y:S02]  /*08c0*/  ISETP.GE.U32.AND P0, PT, R12, 0x4, PT ;  /* 0x000000040c00780c */ /* 0x000fe40003f06070 */
[----:B------:R-:W-:-:S04]  /*08d0*/  LOP3.LUT R6, R6, 0x3, RZ, 0xc0, !PT ;  /* 0x0000000306067812 */ /* 0x000fc800078ec0ff */
[----:B------:R-:W-:-:S07]  /*08e0*/  ISETP.NE.AND P1, PT, R6, RZ, PT ;  /* 0x000000ff0600720c */ /* 0x000fce0003f25270 */
[----:B------:R-:W-:Y:S06]  /*08f0*/  @!P0 BRA `(.L_x_3) ;  /* 0x0000000000548947 */ /* 0x000fec0003800000 */
[----:B-1--4-:R-:W0:Y:S08]  /*0900*/  LDC.64 R2, c[0x0][0x390] ;  /* 0x0000e400ff027b82 */ /* 0x012e300000000a00 */
        /* <DEDUP_REMOVED lines=16> */
[----:B------:R-:W2:Y:S01]  /*0a10*/  LDG.E R13, desc[UR8][R4.64+0xc] ;  /* 0x00000c08040d7981 */ /* 0x000ea2000c1e1900 */
[----:B------:R-:W-:Y:S01]  /*0a20*/  IADD3 R0, PT, PT, R0, 0x4, RZ ;  /* 0x0000000400007810 */ /* 0x000fe20007ffe0ff */
[----:B--2---:R-:W-:-:S05]  /*0a30*/  FADD R13, R8, R13 ;  /* 0x0000000d080d7221 */ /* 0x004fca0000000000 */
[----:B------:R0:W-:Y:S02]  /*0a40*/  STG.E desc[UR8][R2.64+0xc], R13 ;  /* 0x00000c0d02007986 */ /* 0x0001e4000c101908 */
.L_x_3:
[----:B------:R-:W-:Y:S05]  /*0a50*/  @!P1 EXIT ;  /* 0x000000000000994d */ /* 0x000fea0003800000 */
[----:B01--4-:R-:W0:Y:S01]  /*0a60*/  LDC.64 R2, c[0x0][0x388] ;  /* 0x0000e200ff027b82 */ /* 0x013e220000000a00 */
[----:B------:R-:W-:-:S07]  /*0a70*/  IADD3 R6, PT, PT, -R6, RZ, RZ ;  /* 0x000000ff06067210 */ /* 0x000fce0007ffe1ff */
[----:B------:R-:W1:Y:S01]  /*0a80*/  LDC.64 R4, c[0x0][0x390] ;  /* 0x0000e400ff047b82 */ /* 0x000e620000000a00 */
[----:B0-----:R-:W-:-:S04]  /*0a90*/  IMAD.WIDE.U32 R2, R0, 0x4, R2 ;  /* 0x0000000400027825 */ /* 0x001fc800078e0002 */
[----:B------:R-:W-:Y:S01]  /*0aa0*/  IMAD.MOV.U32 R8, RZ, RZ, R2 ;  /* 0x000000ffff087224 */ /* 0x000fe200078e0002 */
[----:B------:R-:W-:Y:S01]  /*0ab0*/  MOV R9, R3 ;  /* 0x0000000300097202 */ /* 0x000fe20000000f00 */
[----:B-1----:R-:W-:-:S03]  /*0ac0*/  IMAD.WIDE.U32 R4, R0, 0x4, R4 ;  /* 0x0000000400047825 */ /* 0x002fc600078e0004 */
[----:B------:R-:W-:-:S07]  /*0ad0*/  MOV R0, R4 ;  /* 0x0000000400007202 */ /* 0x000fce0000000f00 */
.L_x_4:
[----:B0-----:R-:W-:Y:S01]  /*0ae0*/  IMAD.MOV.U32 R3, RZ, RZ, R5 ;  /* 0x000000ffff037224 */ /* 0x001fe200078e0005 */
[----:B------:R-:W-:Y:S02]  /*0af0*/  MOV R5, R9 ;  /* 0x0000000900057202 */ /* 0x000fe40000000f00 */
[----:B------:R-:W-:Y:S02]  /*0b00*/  MOV R2, R0 ;  /* 0x0000000000027202 */ /* 0x000fe40000000f00 */
[----:B------:R-:W-:-:S03]  /*0b10*/  MOV R4, R8 ;  /* 0x0000000800047202 */ /* 0x000fc60000000f00 */
[----:B------:R-:W2:Y:S04]  /*0b20*/  LDG.E R0, desc[UR8][R2.64] ;  /* 0x0000000802007981 */ /* 0x000ea8000c1e1900 */
[----:B------:R-:W2:Y:S01]  /*0b30*/  LDG.E R5, desc[UR8][R4.64] ;  /* 0x0000000804057981 */ /* 0x000ea2000c1e1900 */
[----:B------:R-:W-:-:S04]  /*0b40*/  IADD3 R6, PT, PT, R6, 0x1, RZ ;  /* 0x0000000106067810 */ /* 0x000fc80007ffe0ff */
[----:B------:R-:W-:Y:S02]  /*0b50*/  ISETP.NE.AND P0, PT, R6, RZ, PT ;  /* 0x000000ff0600720c */ /* 0x000fe40003f05270 */
[----:B------:R-:W-:-:S04]  /*0b60*/  IADD3 R8, P1, PT, R8, 0x4, RZ ;  /* 0x0000000408087810 */ /* 0x000fc80007f3e0ff */
[----:B------:R-:W-:Y:S01]  /*0b70*/  IADD3.X R9, PT, PT, RZ, R9, RZ, P1, !PT ;  /* 0x00000009ff097210 */ /* 0x000fe20000ffe4ff */
[----:B--2---:R-:W-:Y:S01]  /*0b80*/  FADD R7, R0, R5 ;  /* 0x0000000500077221 */ /* 0x004fe20000000000 */
[----:B------:R-:W-:-:S04]  /*0b90*/  IADD3 R0, P2, PT, R2, 0x4, RZ ;  /* 0x0000000402007810 */ /* 0x000fc80007f5e0ff */
[----:B------:R0:W-:Y:S01]  /*0ba0*/  STG.E desc[UR8][R2.64], R7 ;  /* 0x0000000702007986 */ /* 0x0001e2000c101908 */
[----:B------:R-:W-:Y:S01]  /*0bb0*/  IADD3.X R5, PT, PT, RZ, R3, RZ, P2, !PT ;  /* 0x00000003ff057210 */ /* 0x000fe200017fe4ff */
[----:B------:R-:W-:Y:S07]  /*0bc0*/  @P0 BRA `(.L_x_4) ;  /* 0xfffffffc00c40947 */ /* 0x000fee000383ffff */
[----:B------:R-:W-:Y:S05]  /*0bd0*/  EXIT ;  /* 0x000000000000794d */ /* 0x000fea0003800000 */
.L_x_5:
[----:B------:R-:W-:-:S00]  /*0be0*/  BRA `(.L_x_5) ;  /* 0xfffffffc00fc7947 */ /* 0x000fc0000383ffff */
[----:B------:R-:W-:-:S00]  /*0bf0*/  NOP ;  /* 0x0000000000007918 */ /* 0x000fc00000000000 */
        /* <DEDUP_REMOVED lines=8> */
.L_x_6:


//--------------------- .nv.shared.reserved.0     --------------------------
	.section	.nv.shared.reserved.0,"aw",@nobits
	.weak		__nv_reservedSMEM_offset_0_alias
	.size		__nv_reservedSMEM_offset_0_alias, 0, 64
	.other		__nv_reservedSMEM_offset_0_alias,@"STO_CUDA_RESERVED_SHARED STV_DEFAULT"
__nv_reservedSMEM_offset_0_alias:
	.zero		0
	.zero		64


//--------------------- .nv.constant0._Z3addiPfS_ --------------------------
	.section	.nv.constant0._Z3addiPfS_,"a",@progbits
	.sectionflags	@""
	.align	4
.nv.constant0._Z3addiPfS_:
	.zero		920


//--------------------- SYMBOLS --------------------------

	.type		.nv.reservedSmem.offset0,@object
	.size		.nv.reservedSmem.offset0,0x4
